	.headerflags	@"EF_CUDA_TEXMODE_UNIFIED EF_CUDA_64BIT_ADDRESS EF_CUDA_ACCELERATORS EF_CUDA_SM90 EF_CUDA_VIRTUAL_SM(EF_CUDA_SM90)"
	.elftype	@"ET_EXEC"


//--------------------- .nv.info                  --------------------------
	.section	.nv.info,"",@"SHT_CUDA_INFO"
	.align	4


	//----- nvinfo : EIATTR_REGCOUNT
	.align		4
        /*0000*/ 	.byte	0x04, 0x2f
        /*0002*/ 	.short	(.L_2 - .L_1)
	.align		4
.L_1:
        /*0004*/ 	.word	index@(triton_per_fused_native_group_norm_26)
        /*0008*/ 	.word	0x00000016


	//----- nvinfo : EIATTR_MIN_STACK_SIZE
	.align		4
.L_2:
        /*000c*/ 	.byte	0x04, 0x12
        /*000e*/ 	.short	(.L_4 - .L_3)
	.align		4
.L_3:
        /*0010*/ 	.word	index@(triton_per_fused_native_group_norm_26)
        /*0014*/ 	.word	0x00000000


	//----- nvinfo : EIATTR_FRAME_SIZE
	.align		4
.L_4:
        /*0018*/ 	.byte	0x04, 0x11
        /*001a*/ 	.short	(.L_6 - .L_5)
	.align		4
.L_5:
        /*001c*/ 	.word	index@(triton_per_fused_native_group_norm_26)
        /*0020*/ 	.word	0x00000000


	//----- nvinfo : EIATTR_MIN_STACK_SIZE
	.align		4
.L_6:
        /*0024*/ 	.byte	0x04, 0x12
        /*0026*/ 	.short	(.L_8 - .L_7)
	.align		4
.L_7:
        /*0028*/ 	.word	index@(triton_per_fused_native_group_norm_26)
        /*002c*/ 	.word	0x00000000
.L_8:


//--------------------- .nv.info.triton_per_fused_native_group_norm_26 --------------------------
	.section	.nv.info.triton_per_fused_native_group_norm_26,"",@"SHT_CUDA_INFO"
	.sectionflags	@""
	.align	4


	//----- nvinfo : EIATTR_CUDA_API_VERSION
	.align		4
        /*0000*/ 	.byte	0x04, 0x37
        /*0002*/ 	.short	(.L_10 - .L_9)
.L_9:
        /*0004*/ 	.word	0x0000007c


	//----- nvinfo : EIATTR_KPARAM_INFO
	.align		4
.L_10:
        /*0008*/ 	.byte	0x04, 0x17
        /*000a*/ 	.short	(.L_12 - .L_11)
.L_11:
        /*000c*/ 	.word	0x00000000
        /*0010*/ 	.short	0x0005
        /*0012*/ 	.short	0x0024
        /*0014*/ 	.byte	0x00, 0xf0, 0x11, 0x00


	//----- nvinfo : EIATTR_KPARAM_INFO
	.align		4
.L_12:
        /*0018*/ 	.byte	0x04, 0x17
        /*001a*/ 	.short	(.L_14 - .L_13)
.L_13:
        /*001c*/ 	.word	0x00000000
        /*0020*/ 	.short	0x0004
        /*0022*/ 	.short	0x0020
        /*0024*/ 	.byte	0x00, 0xf0, 0x11, 0x00


	//----- nvinfo : EIATTR_KPARAM_INFO
	.align		4
.L_14:
        /*0028*/ 	.byte	0x04, 0x17
        /*002a*/ 	.short	(.L_16 - .L_15)
.L_15:
        /*002c*/ 	.word	0x00000000
        /*0030*/ 	.short	0x0003
        /*0032*/ 	.short	0x0018
        /*0034*/ 	.byte	0x00, 0xf4, 0x21, 0x00


	//----- nvinfo : EIATTR_KPARAM_INFO
	.align		4
.L_16:
        /*0038*/ 	.byte	0x04, 0x17
        /*003a*/ 	.short	(.L_18 - .L_17)
.L_17:
        /*003c*/ 	.word	0x00000000
        /*0040*/ 	.short	0x0002
        /*0042*/ 	.short	0x0010
        /*0044*/ 	.byte	0x00, 0xf4, 0x21, 0x00


	//----- nvinfo : EIATTR_KPARAM_INFO
	.align		4
.L_18:
        /*0048*/ 	.byte	0x04, 0x17
        /*004a*/ 	.short	(.L_20 - .L_19)
.L_19:
        /*004c*/ 	.word	0x00000000
        /*0050*/ 	.short	0x0001
        /*0052*/ 	.short	0x0008
        /*0054*/ 	.byte	0x00, 0xf4, 0x21, 0x00


	//----- nvinfo : EIATTR_KPARAM_INFO
	.align		4
.L_20:
        /*0058*/ 	.byte	0x04, 0x17
        /*005a*/ 	.short	(.L_22 - .L_21)
.L_21:
        /*005c*/ 	.word	0x00000000
        /*0060*/ 	.short	0x0000
        /*0062*/ 	.short	0x0000
        /*0064*/ 	.byte	0x00, 0xf4, 0x21, 0x00


	//----- nvinfo : EIATTR_SPARSE_MMA_MASK
	.align		4
.L_22:
        /*0068*/ 	.byte	0x03, 0x50
        /*006a*/ 	.short	0x0000


	//----- nvinfo : EIATTR_MAXREG_COUNT
	.align		4
        /*006c*/ 	.byte	0x03, 0x1b
        /*006e*/ 	.short	0x00ff


	//----- nvinfo : EIATTR_COOP_GROUP_MASK_REGIDS
	.align		4
        /*0070*/ 	.byte	0x04, 0x29
        /*0072*/ 	.short	(.L_24 - .L_23)


	//   ....[0]....
.L_23:
        /*0074*/ 	.word	0xffffffff


	//   ....[1]....
        /*0078*/ 	.word	0xffffffff


	//   ....[2]....
        /*007c*/ 	.word	0xffffffff


	//   ....[3]....
        /*0080*/ 	.word	0xffffffff


	//   ....[4]....
        /*0084*/ 	.word	0xffffffff


	//   ....[5]....
        /*0088*/ 	.word	0xffffffff


	//   ....[6]....
        /*008c*/ 	.word	0xffffffff


	//   ....[7]....
        /*0090*/ 	.word	0xffffffff


	//   ....[8]....
        /*0094*/ 	.word	0xffffffff


	//   ....[9]....
        /*0098*/ 	.word	0xffffffff


	//   ....[10]....
        /*009c*/ 	.word	0xffffffff


	//   ....[11]....
        /*00a0*/ 	.word	0xffffffff


	//   ....[12]....
        /*00a4*/ 	.word	0xffffffff


	//   ....[13]....
        /*00a8*/ 	.word	0xffffffff


	//   ....[14]....
        /*00ac*/ 	.word	0xffffffff


	//   ....[15]....
        /*00b0*/ 	.word	0xffffffff


	//----- nvinfo : EIATTR_COOP_GROUP_INSTR_OFFSETS
	.align		4
.L_24:
        /*00b4*/ 	.byte	0x04, 0x28
        /*00b6*/ 	.short	(.L_26 - .L_25)


	//   ....[0]....
.L_25:
        /*00b8*/ 	.word	0x000002a0


	//   ....[1]....
        /*00bc*/ 	.word	0x000002c0


	//   ....[2]....
        /*00c0*/ 	.word	0x000002e0


	//   ....[3]....
        /*00c4*/ 	.word	0x00000300


	//   ....[4]....
        /*00c8*/ 	.word	0x00000320


	//   ....[5]....
        /*00cc*/ 	.word	0x00000340


	//   ....[6]....
        /*00d0*/ 	.word	0x00000360


	//   ....[7]....
        /*00d4*/ 	.word	0x00000380


	//   ....[8]....
        /*00d8*/ 	.word	0x000004c0


	//   ....[9]....
        /*00dc*/ 	.word	0x000004e0


	//   ....[10]....
        /*00e0*/ 	.word	0x00000500


	//   ....[11]....
        /*00e4*/ 	.word	0x00000520


	//   ....[12]....
        /*00e8*/ 	.word	0x00000540


	//   ....[13]....
        /*00ec*/ 	.word	0x00000570


	//   ....[14]....
        /*00f0*/ 	.word	0x000005b0


	//   ....[15]....
        /*00f4*/ 	.word	0x00000620


	//----- nvinfo : EIATTR_EXIT_INSTR_OFFSETS
	.align		4
.L_26:
        /*00f8*/ 	.byte	0x04, 0x1c
        /*00fa*/ 	.short	(.L_28 - .L_27)


	//   ....[0]....
.L_27:
        /*00fc*/ 	.word	0x000007a0


	//   ....[1]....
        /*0100*/ 	.word	0x000007f0


	//----- nvinfo : EIATTR_REQNTID
	.align		4
.L_28:
        /*0104*/ 	.byte	0x04, 0x10
        /*0106*/ 	.short	(.L_30 - .L_29)
.L_29:
        /*0108*/ 	.word	0x00000100
        /*010c*/ 	.word	0x00000001
        /*0110*/ 	.word	0x00000001


	//----- nvinfo : EIATTR_CBANK_PARAM_SIZE
	.align		4
.L_30:
        /*0114*/ 	.byte	0x03, 0x19
        /*0116*/ 	.short	0x0028


	//----- nvinfo : EIATTR_PARAM_CBANK
	.align		4
        /*0118*/ 	.byte	0x04, 0x0a
        /*011a*/ 	.short	(.L_32 - .L_31)
	.align		4
.L_31:
        /*011c*/ 	.word	index@(.nv.constant0.triton_per_fused_native_group_norm_26)
        /*0120*/ 	.short	0x0210
        /*0122*/ 	.short	0x0028


	//----- nvinfo : EIATTR_SW_WAR
	.align		4
.L_32:
        /*0124*/ 	.byte	0x04, 0x36
        /*0126*/ 	.short	(.L_34 - .L_33)
.L_33:
        /*0128*/ 	.word	0x00000008
.L_34:


//--------------------- .nv.callgraph             --------------------------
	.section	.nv.callgraph,"",@"SHT_CUDA_CALLGRAPH"
	.align	4
	.sectionentsize	8
	.align		4
        /*0000*/ 	.word	0x00000000
	.align		4
        /*0004*/ 	.word	0xffffffff
	.align		4
        /*0008*/ 	.word	0x00000000
	.align		4
        /*000c*/ 	.word	0xfffffffe
	.align		4
        /*0010*/ 	.word	0x00000000
	.align		4
        /*0014*/ 	.word	0xfffffffd
	.align		4
        /*0018*/ 	.word	0x00000000
	.align		4
        /*001c*/ 	.word	0xfffffffc


//--------------------- .nv.constant4             --------------------------
	.section	.nv.constant4,"a",@progbits
	.align	8
	.align		8
.nv.constant4:
        /*0000*/ 	.dword	_$_str


//--------------------- .text.triton_per_fused_native_group_norm_26 --------------------------
	.section	.text.triton_per_fused_native_group_norm_26,"ax",@progbits
	.sectionflags	@"SHF_BARRIERS=1"
	.align	128
        .global         triton_per_fused_native_group_norm_26
        .type           triton_per_fused_native_group_norm_26,@function
        .size           triton_per_fused_native_group_norm_26,(.L_x_1 - triton_per_fused_native_group_norm_26)
        .other          triton_per_fused_native_group_norm_26,@"STO_CUDA_ENTRY STV_DEFAULT"
triton_per_fused_native_group_norm_26:
.text.triton_per_fused_native_group_norm_26:
[----:B------:R-:W0:Y:S02]  /*0000*/  LDC R1, c[0x0][0x28] ;  /* 0x00000a00ff017b82 */ /* 0x000e240000000800 */
[----:B------:R-:W1:Y:S01]  /*0010*/  S2R R0, SR_TID.X ;  /* 0x0000000000007919 */ /* 0x000e620000002100 */
[----:B------:R-:W2:Y:S01]  /*0020*/  LDC.64 R14, c[0x0][0x210] ;  /* 0x00008400ff0e7b82 */ /* 0x000ea20000000a00 */
[----:B------:R-:W-:Y:S02]  /*0030*/  CS2R R8, SRZ ;  /* 0x0000000000087805 */ /* 0x000fe4000001ff00 */
[----:B------:R-:W-:Y:S01]  /*0040*/  CS2R R10, SRZ ;  /* 0x00000000000a7805 */ /* 0x000fe2000001ff00 */
[----:B------:R-:W3:Y:S01]  /*0050*/  S2R R3, SR_CTAID.X ;  /* 0x0000000000037919 */ /* 0x000ee20000002500 */
[----:B------:R-:W-:Y:S01]  /*0060*/  ULDC.64 UR6, c[0x0][0x208] ;  /* 0x0000820000067ab9 */ /* 0x000fe20000000a00 */
[----:B-1----:R-:W-:Y:S02]  /*0070*/  SHF.R.U32.HI R2, RZ, 0x4, R0 ;  /* 0x00000004ff027819 */ /* 0x002fe40000011600 */
[----:B------:R-:W-:Y:S02]  /*0080*/  SHF.L.U32 R4, R0, 0x2, RZ ;  /* 0x0000000200047819 */ /* 0x000fe400000006ff */
[----:B---3--:R-:W-:-:S02]  /*0090*/  SHF.L.U32 R3, R3, 0x5, RZ ;  /* 0x0000000503037819 */ /* 0x008fc400000006ff */
[----:B------:R-:W-:Y:S02]  /*00a0*/  SGXT.U32 R2, R2, 0x4 ;  /* 0x000000040202781a */ /* 0x000fe40000000000 */
[----:B------:R-:W-:Y:S02]  /*00b0*/  LOP3.LUT R6, R4, 0x3c, RZ, 0xc0, !PT ;  /* 0x0000003c04067812 */ /* 0x000fe400078ec0ff */
[----:B------:R-:W-:Y:S02]  /*00c0*/  LOP3.LUT R5, R3, 0x10, R2, 0xfe, !PT ;  /* 0x0000001003057812 */ /* 0x000fe400078efe02 */
[----:B------:R-:W-:Y:S02]  /*00d0*/  LOP3.LUT R4, R3, R2, RZ, 0xfc, !PT ;  /* 0x0000000203047212 */ /* 0x000fe400078efcff */
[----:B------:R-:W-:Y:S02]  /*00e0*/  ISETP.GE.AND P1, PT, R5, 0x80, PT ;  /* 0x000000800500780c */ /* 0x000fe40003f26270 */
[----:B------:R-:W-:-:S02]  /*00f0*/  LEA R13, R4, R6, 0x6 ;  /* 0x00000006040d7211 */ /* 0x000fc400078e30ff */
[----:B------:R-:W-:Y:S02]  /*0100*/  LEA R7, R5, R6, 0x6 ;  /* 0x0000000605077211 */ /* 0x000fe400078e30ff */
[----:B------:R-:W-:Y:S01]  /*0110*/  ISETP.GE.AND P0, PT, R4, 0x80, PT ;  /* 0x000000800400780c */ /* 0x000fe20003f06270 */
[----:B--2---:R-:W-:Y:S01]  /*0120*/  IMAD.WIDE R12, R13, 0x4, R14 ;  /* 0x000000040d0c7825 */ /* 0x004fe200078e020e */
[----:B------:R-:W-:-:S03]  /*0130*/  CS2R R4, SRZ ;  /* 0x0000000000047805 */ /* 0x000fc6000001ff00 */
[----:B------:R-:W-:Y:S01]  /*0140*/  IMAD.WIDE R14, R7, 0x4, R14 ;  /* 0x00000004070e7825 */ /* 0x000fe200078e020e */
[----:B------:R-:W-:-:S04]  /*0150*/  CS2R R6, SRZ ;  /* 0x0000000000067805 */ /* 0x000fc8000001ff00 */
[----:B------:R-:W2:Y:S04]  /*0160*/  @!P1 LDG.E.128 R8, desc[UR6][R14.64] ;  /* 0x000000060e089981 */ /* 0x000ea8000c1e1d00 */
[----:B------:R-:W3:Y:S01]  /*0170*/  @!P0 LDG.E.128 R4, desc[UR6][R12.64] ;  /* 0x000000060c048981 */ /* 0x000ee2000c1e1d00 */
[----:B------:R-:W1:Y:S01]  /*0180*/  S2UR UR5, SR_CgaCtaId ;  /* 0x00000000000579c3 */ /* 0x000e620000008800 */
[----:B------:R-:W-:Y:S02]  /*0190*/  UMOV UR4, 0x400 ;  /* 0x0000040000047882 */ /* 0x000fe40000000000 */
[----:B-1----:R-:W-:Y:S01]  /*01a0*/  UPRMT UR4, UR5, 0x654, UR4 ;  /* 0x0000065405047896 */ /* 0x002fe20008000004 */
[----:B--2---:R-:W-:Y:S02]  /*01b0*/  SEL R8, R8, RZ, !P1 ;  /* 0x000000ff08087207 */ /* 0x004fe40004800000 */
[----:B------:R-:W-:-:S02]  /*01c0*/  SEL R9, R9, RZ, !P1 ;  /* 0x000000ff09097207 */ /* 0x000fc40004800000 */
[----:B------:R-:W-:-:S03]  /*01d0*/  SEL R10, R10, RZ, !P1 ;  /* 0x000000ff0a0a7207 */ /* 0x000fc60004800000 */
[----:B------:R-:W-:Y:S01]  /*01e0*/  FADD R19, R8, R9 ;  /* 0x0000000908137221 */ /* 0x000fe20000000000 */
[----:B------:R-:W-:Y:S02]  /*01f0*/  SEL R11, R11, RZ, !P1 ;  /* 0x000000ff0b0b7207 */ /* 0x000fe40004800000 */
[----:B---3--:R-:W-:Y:S01]  /*0200*/  SEL R4, R4, RZ, !P0 ;  /* 0x000000ff04047207 */ /* 0x008fe20004000000 */
[----:B------:R-:W-:Y:S01]  /*0210*/  FADD R14, R10, R19 ;  /* 0x000000130a0e7221 */ /* 0x000fe20000000000 */
[----:B------:R-:W-:Y:S02]  /*0220*/  SEL R5, R5, RZ, !P0 ;  /* 0x000000ff05057207 */ /* 0x000fe40004000000 */
[----:B------:R-:W-:Y:S01]  /*0230*/  SEL R6, R6, RZ, !P0 ;  /* 0x000000ff06067207 */ /* 0x000fe20004000000 */
[----:B------:R-:W-:Y:S02]  /*0240*/  FADD R14, R11, R14 ;  /* 0x0000000e0b0e7221 */ /* 0x000fe40000000000 */
[----:B------:R-:W-:Y:S01]  /*0250*/  FADD R17, R4, R5 ;  /* 0x0000000504117221 */ /* 0x000fe20000000000 */
[----:B------:R-:W-:-:S02]  /*0260*/  SEL R7, R7, RZ, !P0 ;  /* 0x000000ff07077207 */ /* 0x000fc40004000000 */
[----:B------:R-:W-:Y:S01]  /*0270*/  FSEL R14, R14, RZ, !P1 ;  /* 0x000000ff0e0e7208 */ /* 0x000fe20004800000 */
[----:B------:R-:W-:-:S04]  /*0280*/  FADD R12, R6, R17 ;  /* 0x00000011060c7221 */ /* 0x000fc80000000000 */
[----:B------:R-:W-:Y:S01]  /*0290*/  FADD R12, R7, R12 ;  /* 0x0000000c070c7221 */ /* 0x000fe20000000000 */
[----:B------:R-:W1:Y:S04]  /*02a0*/  SHFL.BFLY PT, R15, R14, 0x8, 0x1f ;  /* 0x0d001f000e0f7f89 */ /* 0x000e6800000e0000 */
[----:B------:R-:W-:-:S05]  /*02b0*/  FSEL R12, R12, RZ, !P0 ;  /* 0x000000ff0c0c7208 */ /* 0x000fca0004000000 */
[----:B------:R-:W2:Y:S01]  /*02c0*/  SHFL.BFLY PT, R13, R12, 0x8, 0x1f ;  /* 0x0d001f000c0d7f89 */ /* 0x000ea200000e0000 */
[----:B-1----:R-:W-:-:S05]  /*02d0*/  FADD R17, R14, R15 ;  /* 0x0000000f0e117221 */ /* 0x002fca0000000000 */
[----:B------:R-:W1:Y:S01]  /*02e0*/  SHFL.BFLY PT, R18, R17, 0x4, 0x1f ;  /* 0x0c801f0011127f89 */ /* 0x000e6200000e0000 */
[----:B--2---:R-:W-:-:S05]  /*02f0*/  FADD R13, R12, R13 ;  /* 0x0000000d0c0d7221 */ /* 0x004fca0000000000 */
        /* <DEDUP_REMOVED lines=9> */
[----:B-1----:R-:W-:-:S04]  /*0390*/  FADD R14, R19, R14 ;  /* 0x0000000e130e7221 */ /* 0x002fc80000000000 */
[C---:B------:R-:W-:Y:S01]  /*03a0*/  FFMA R9, R14.reuse, -0.015625, R9 ;  /* 0xbc8000000e097823 */ /* 0x040fe20000000009 */
[----:B------:R-:W-:-:S03]  /*03b0*/  FFMA R8, R14, -0.015625, R8 ;  /* 0xbc8000000e087823 */ /* 0x000fc60000000008 */
[----:B------:R-:W-:Y:S01]  /*03c0*/  FMUL R9, R9, R9 ;  /* 0x0000000909097220 */ /* 0x000fe20000400000 */
[----:B--2---:R-:W-:Y:S01]  /*03d0*/  FADD R12, R15, R12 ;  /* 0x0000000c0f0c7221 */ /* 0x004fe20000000000 */
[----:B------:R-:W-:Y:S02]  /*03e0*/  FFMA R10, R14, -0.015625, R10 ;  /* 0xbc8000000e0a7823 */ /* 0x000fe4000000000a */
[----:B------:R-:W-:Y:S01]  /*03f0*/  FFMA R9, R8, R8, R9 ;  /* 0x0000000808097223 */ /* 0x000fe20000000009 */
[----:B------:R-:W-:Y:S01]  /*0400*/  FFMA R5, R12, -0.015625, R5 ;  /* 0xbc8000000c057823 */ /* 0x000fe20000000005 */
[----:B------:R-:W-:Y:S01]  /*0410*/  FFMA R11, R14, -0.015625, R11 ;  /* 0xbc8000000e0b7823 */ /* 0x000fe2000000000b */
[----:B------:R-:W-:Y:S01]  /*0420*/  FFMA R4, R12, -0.015625, R4 ;  /* 0xbc8000000c047823 */ /* 0x000fe20000000004 */
[----:B------:R-:W-:Y:S01]  /*0430*/  FFMA R10, R10, R10, R9 ;  /* 0x0000000a0a0a7223 */ /* 0x000fe20000000009 */
[----:B------:R-:W-:Y:S01]  /*0440*/  FMUL R5, R5, R5 ;  /* 0x0000000505057220 */ /* 0x000fe20000400000 */
[----:B------:R-:W-:-:S02]  /*0450*/  FFMA R6, R12, -0.015625, R6 ;  /* 0xbc8000000c067823 */ /* 0x000fc40000000006 */
[----:B------:R-:W-:Y:S01]  /*0460*/  FFMA R10, R11, R11, R10 ;  /* 0x0000000b0b0a7223 */ /* 0x000fe2000000000a */
[----:B------:R-:W-:Y:S01]  /*0470*/  FFMA R5, R4, R4, R5 ;  /* 0x0000000404057223 */ /* 0x000fe20000000005 */
[----:B------:R-:W-:-:S03]  /*0480*/  FFMA R7, R12, -0.015625, R7 ;  /* 0xbc8000000c077823 */ /* 0x000fc60000000007 */
[----:B------:R-:W-:Y:S01]  /*0490*/  FFMA R6, R6, R6, R5 ;  /* 0x0000000606067223 */ /* 0x000fe20000000005 */
[----:B------:R-:W-:-:S03]  /*04a0*/  FSEL R10, R10, RZ, !P1 ;  /* 0x000000ff0a0a7208 */ /* 0x000fc60004800000 */
[----:B------:R-:W-:Y:S02]  /*04b0*/  FFMA R6, R7, R7, R6 ;  /* 0x0000000707067223 */ /* 0x000fe40000000006 */
[----:B------:R-:W1:Y:S03]  /*04c0*/  SHFL.BFLY PT, R7, R10, 0x8, 0x1f ;  /* 0x0d001f000a077f89 */ /* 0x000e6600000e0000 */
        /* <DEDUP_REMOVED lines=8> */
[----:B--2---:R-:W-:Y:S01]  /*0550*/  FADD R4, R5, R4 ;  /* 0x0000000405047221 */ /* 0x004fe20000000000 */
[----:B------:R-:W-:-:S04]  /*0560*/  LEA R9, R2, UR4, 0x2 ;  /* 0x0000000402097c11 */ /* 0x000fc8000f8e10ff */
[----:B------:R-:W2:Y:S04]  /*0570*/  SHFL.BFLY PT, R7, R4, 0x2, 0x1f ;  /* 0x0c401f0004077f89 */ /* 0x000ea800000e0000 */
[----:B------:R-:W-:Y:S04]  /*0580*/  STS [R9], R12 ;  /* 0x0000000c09007388 */ /* 0x000fe80000000800 */
[----:B------:R-:W-:Y:S01]  /*0590*/  STS [R9+0x40], R14 ;  /* 0x0000400e09007388 */ /* 0x000fe20000000800 */
[----:B-1----:R-:W-:-:S05]  /*05a0*/  FADD R10, R11, R16 ;  /* 0x000000100b0a7221 */ /* 0x002fca0000000000 */
[----:B------:R-:W1:Y:S01]  /*05b0*/  SHFL.BFLY PT, R13, R10, 0x1, 0x1f ;  /* 0x0c201f000a0d7f89 */ /* 0x000e6200000e0000 */
[----:B------:R-:W-:Y:S01]  /*05c0*/  LOP3.LUT R2, R0, 0x1f, RZ, 0xc0, !PT ;  /* 0x0000001f00027812 */ /* 0x000fe200078ec0ff */
[----:B--2---:R-:W-:-:S03]  /*05d0*/  FADD R7, R4, R7 ;  /* 0x0000000704077221 */ /* 0x004fc60000000000 */
[----:B------:R-:W-:Y:S01]  /*05e0*/  LEA R8, R2, UR4, 0x2 ;  /* 0x0000000402087c11 */ /* 0x000fe2000f8e10ff */
[----:B------:R-:W-:Y:S01]  /*05f0*/  BAR.SYNC.DEFER_BLOCKING 0x0 ;  /* 0x0000000000007b1d */ /* 0x000fe20000010000 */
[----:B------:R-:W-:-:S07]  /*0600*/  HFMA2.MMA R11, -RZ, RZ, 1.125, 0 ;  /* 0x3c800000ff0b7435 */ /* 0x000fce00000001ff */
[----:B------:R-:W2:Y:S01]  /*0610*/  LDC.64 R4, c[0x0][0x218] ;  /* 0x00008600ff047b82 */ /* 0x000ea20000000a00 */
[----:B------:R-:W3:Y:S01]  /*0620*/  SHFL.BFLY PT, R6, R7, 0x1, 0x1f ;  /* 0x0c201f0007067f89 */ /* 0x000ee200000e0000 */
[----:B-1----:R-:W-:-:S03]  /*0630*/  FADD R18, R10, R13 ;  /* 0x0000000d0a127221 */ /* 0x002fc60000000000 */
[----:B------:R-:W-:Y:S03]  /*0640*/  LDS R10, [R8] ;  /* 0x00000000080a7984 */ /* 0x000fe60000000800 */
[----:B------:R-:W-:Y:S01]  /*0650*/  BAR.SYNC.DEFER_BLOCKING 0x0 ;  /* 0x0000000000007b1d */ /* 0x000fe20000010000 */
[----:B---3--:R-:W-:-:S07]  /*0660*/  FADD R16, R7, R6 ;  /* 0x0000000607107221 */ /* 0x008fce0000000000 */
[----:B------:R-:W1:Y:S01]  /*0670*/  LDC.64 R6, c[0x0][0x228] ;  /* 0x00008a00ff067b82 */ /* 0x000e620000000a00 */
[----:B------:R-:W-:Y:S04]  /*0680*/  STS [R9], R16 ;  /* 0x0000001009007388 */ /* 0x000fe80000000800 */
[----:B------:R-:W-:Y:S03]  /*0690*/  STS [R9+0x40], R18 ;  /* 0x0000401209007388 */ /* 0x000fe60000000800 */
[----:B------:R-:W-:Y:S06]  /*06a0*/  BAR.SYNC.DEFER_BLOCKING 0x0 ;  /* 0x0000000000007b1d */ /* 0x000fec0000010000 */
[----:B------:R-:W3:Y:S02]  /*06b0*/  LDS R2, [R8] ;  /* 0x0000000008027984 */ /* 0x000ee40000000800 */
[----:B------:R-:W-:Y:S01]  /*06c0*/  BAR.SYNC.DEFER_BLOCKING 0x0 ;  /* 0x0000000000007b1d */ /* 0x000fe20000010000 */
[----:B------:R-:W-:-:S02]  /*06d0*/  LOP3.LUT P0, RZ, R0, 0xe0, RZ, 0xc0, !PT ;  /* 0x000000e000ff7812 */ /* 0x000fc4000780c0ff */
[----:B------:R-:W-:-:S04]  /*06e0*/  LOP3.LUT R13, R3, 0x1f, R0, 0xf8, !PT ;  /* 0x0000001f030d7812 */ /* 0x000fc800078ef800 */
[----:B------:R-:W-:Y:S01]  /*06f0*/  ISETP.LT.AND P0, PT, R13, 0x80, !P0 ;  /* 0x000000800d00780c */ /* 0x000fe20004701270 */
[----:B------:R4:W-:Y:S04]  /*0700*/  STS [R9], R16 ;  /* 0x0000001009007388 */ /* 0x0009e80000000800 */
[----:B------:R4:W-:Y:S01]  /*0710*/  STS [R9+0x40], R18 ;  /* 0x0000401209007388 */ /* 0x0009e20000000800 */
[----:B---3--:R-:W-:-:S06]  /*0720*/  FFMA R11, R2, R11, 9.9999997473787516356e-06 ;  /* 0x3727c5ac020b7423 */ /* 0x008fcc000000000b */
[----:B------:R-:W3:Y:S01]  /*0730*/  MUFU.RSQ R11, R11 ;  /* 0x0000000b000b7308 */ /* 0x000ee20000001400 */
[C---:B-1----:R-:W-:Y:S01]  /*0740*/  IMAD.WIDE R2, R13.reuse, 0x4, R6 ;  /* 0x000000040d027825 */ /* 0x042fe200078e0206 */
[----:B------:R-:W-:Y:S03]  /*0750*/  BAR.SYNC.DEFER_BLOCKING 0x0 ;  /* 0x0000000000007b1d */ /* 0x000fe60000010000 */
[----:B------:R-:W-:Y:S01]  /*0760*/  FMUL R7, R10, 0.015625 ;  /* 0x3c8000000a077820 */ /* 0x000fe20000400000 */
[----:B--2---:R-:W-:Y:S02]  /*0770*/  IMAD.WIDE R4, R13, 0x4, R4 ;  /* 0x000000040d047825 */ /* 0x004fe400078e0204 */
[----:B---3--:R4:W-:Y:S04]  /*0780*/  @P0 STG.E desc[UR6][R2.64], R11 ;  /* 0x0000000b02000986 */ /* 0x0089e8000c101906 */
[----:B------:R4:W-:Y:S01]  /*0790*/  @P0 STG.E desc[UR6][R4.64], R7 ;  /* 0x0000000704000986 */ /* 0x0009e2000c101906 */
[----:B------:R-:W-:Y:S05]  /*07a0*/  @!P0 EXIT ;  /* 0x000000000000894d */ /* 0x000fea0003800000 */
[----:B----4-:R-:W0:Y:S01]  /*07b0*/  LDS R5, [R8] ;  /* 0x0000000008057984 */ /* 0x010e220000000800 */
[----:B------:R-:W1:Y:S02]  /*07c0*/  LDC.64 R2, c[0x0][0x220] ;  /* 0x00008800ff027b82 */ /* 0x000e640000000a00 */
[----:B-1----:R-:W-:-:S05]  /*07d0*/  IMAD.WIDE R2, R13, 0x4, R2 ;  /* 0x000000040d027825 */ /* 0x002fca00078e0202 */
[----:B0-----:R-:W-:Y:S01]  /*07e0*/  STG.E desc[UR6][R2.64], R5 ;  /* 0x0000000502007986 */ /* 0x001fe2000c101906 */
[----:B------:R-:W-:Y:S05]  /*07f0*/  EXIT ;  /* 0x000000000000794d */ /* 0x000fea0003800000 */
.L_x_0:
[----:B------:R-:W-:-:S00]  /*0800*/  BRA `(.L_x_0) ;  /* 0xfffffffc00fc7947 */ /* 0x000fc0000383ffff */
[----:B------:R-:W-:-:S00]  /*0810*/  NOP ;  /* 0x0000000000007918 */ /* 0x000fc00000000000 */
        /* <DEDUP_REMOVED lines=14> */
.L_x_1:


//--------------------- .nv.global.init           --------------------------
	.section	.nv.global.init,"aw",@progbits
.nv.global.init:
	.type		_$_str,@object
	.size		_$_str,(.L_0 - _$_str)
_$_str:
        /*0000*/ 	.byte	0x5f, 0x5f, 0x43, 0x55, 0x44, 0x41, 0x5f, 0x46, 0x54, 0x5a, 0x00
.L_0:


//--------------------- .nv.shared.triton_per_fused_native_group_norm_26 --------------------------
	.section	.nv.shared.triton_per_fused_native_group_norm_26,"aw",@nobits
	.sectionflags	@""
	.align	16
	.zero		1024


//--------------------- .nv.constant0.triton_per_fused_native_group_norm_26 --------------------------
	.section	.nv.constant0.triton_per_fused_native_group_norm_26,"a",@progbits
	.sectionflags	@""
	.align	4
.nv.constant0.triton_per_fused_native_group_norm_26:
	.zero		568
